//
// Generated by NVIDIA NVVM Compiler
//
// Compiler Build ID: CL-36424714
// Cuda compilation tools, release 13.0, V13.0.88
// Based on NVVM 20.0.0
//

.version 9.0
.target sm_100
.address_size 64

	// .globl	cuda_tox_sum

.visible .entry cuda_tox_sum(
	.param .u64 .ptr .align 1 cuda_tox_sum_param_0,
	.param .u32 cuda_tox_sum_param_1,
	.param .u64 .ptr .align 1 cuda_tox_sum_param_2,
	.param .u64 .ptr .align 1 cuda_tox_sum_param_3,
	.param .u64 .ptr .align 1 cuda_tox_sum_param_4,
	.param .u64 .ptr .align 1 cuda_tox_sum_param_5,
	.param .u32 cuda_tox_sum_param_6,
	.param .u32 cuda_tox_sum_param_7,
	.param .u32 cuda_tox_sum_param_8
)
{
	.reg .pred 	%p<13>;
	.reg .b32 	%r<82>;
	.reg .b32 	%f<58>;
	.reg .b64 	%rd<53>;

	ld.param.u64 	%rd6, [cuda_tox_sum_param_0];
	ld.param.u32 	%r23, [cuda_tox_sum_param_1];
	ld.param.u64 	%rd7, [cuda_tox_sum_param_2];
	ld.param.u64 	%rd8, [cuda_tox_sum_param_3];
	ld.param.u64 	%rd9, [cuda_tox_sum_param_4];
	ld.param.u64 	%rd10, [cuda_tox_sum_param_5];
	ld.param.u32 	%r20, [cuda_tox_sum_param_6];
	ld.param.u32 	%r21, [cuda_tox_sum_param_7];
	ld.param.u32 	%r22, [cuda_tox_sum_param_8];
	cvta.to.global.u64 	%rd1, %rd10;
	cvta.to.global.u64 	%rd2, %rd9;
	cvta.to.global.u64 	%rd3, %rd8;
	cvta.to.global.u64 	%rd4, %rd7;
	mov.u32 	%r24, %ctaid.x;
	mov.u32 	%r25, %nctaid.y;
	mov.u32 	%r26, %ctaid.y;
	mad.lo.s32 	%r27, %r24, %r25, %r26;
	mov.u32 	%r28, %ntid.x;
	mov.u32 	%r29, %tid.x;
	mad.lo.s32 	%r1, %r27, %r28, %r29;
	setp.ge.s32 	%p1, %r1, %r23;
	@%p1 bra 	$L__BB0_17;
	cvta.to.global.u64 	%rd11, %rd6;
	mul.wide.s32 	%rd12, %r1, 4;
	add.s64 	%rd13, %rd11, %rd12;
	ld.global.u32 	%r2, [%rd13];
	setp.lt.s32 	%p2, %r22, 2;
	@%p2 bra 	$L__BB0_15;
	add.s32 	%r3, %r22, 2;
	and.b32  	%r4, %r22, 7;
	setp.lt.u32 	%p4, %r22, 8;
	mov.f32 	%f57, 0f00000000;
	mov.b32 	%r80, 0;
	@%p4 bra 	$L__BB0_5;
	and.b32  	%r80, %r22, 2147483640;
	neg.s32 	%r78, %r80;
	add.s32 	%r77, %r20, 3;
	mov.f32 	%f57, 0f00000000;
$L__BB0_4:
	.pragma "nounroll";
	add.s32 	%r32, %r77, -3;
	rem.s32 	%r33, %r32, %r3;
	mad.lo.s32 	%r34, %r33, %r21, %r2;
	mul.wide.s32 	%rd19, %r34, 4;
	add.s64 	%rd20, %rd4, %rd19;
	ld.global.f32 	%f20, [%rd20];
	add.f32 	%f21, %f57, %f20;
	add.s32 	%r35, %r77, -2;
	rem.s32 	%r36, %r35, %r3;
	mad.lo.s32 	%r37, %r36, %r21, %r2;
	mul.wide.s32 	%rd21, %r37, 4;
	add.s64 	%rd22, %rd4, %rd21;
	ld.global.f32 	%f22, [%rd22];
	add.f32 	%f23, %f21, %f22;
	add.s32 	%r38, %r77, -1;
	rem.s32 	%r39, %r38, %r3;
	mad.lo.s32 	%r40, %r39, %r21, %r2;
	mul.wide.s32 	%rd23, %r40, 4;
	add.s64 	%rd24, %rd4, %rd23;
	ld.global.f32 	%f24, [%rd24];
	add.f32 	%f25, %f23, %f24;
	add.s32 	%r41, %r77, 4;
	rem.s32 	%r42, %r77, %r3;
	mad.lo.s32 	%r43, %r42, %r21, %r2;
	mul.wide.s32 	%rd25, %r43, 4;
	add.s64 	%rd26, %rd4, %rd25;
	ld.global.f32 	%f26, [%rd26];
	add.f32 	%f27, %f25, %f26;
	add.s32 	%r44, %r77, 1;
	rem.s32 	%r45, %r44, %r3;
	mad.lo.s32 	%r46, %r45, %r21, %r2;
	mul.wide.s32 	%rd27, %r46, 4;
	add.s64 	%rd28, %rd4, %rd27;
	ld.global.f32 	%f28, [%rd28];
	add.f32 	%f29, %f27, %f28;
	add.s32 	%r47, %r77, 2;
	rem.s32 	%r48, %r47, %r3;
	mad.lo.s32 	%r49, %r48, %r21, %r2;
	mul.wide.s32 	%rd29, %r49, 4;
	add.s64 	%rd30, %rd4, %rd29;
	ld.global.f32 	%f30, [%rd30];
	add.f32 	%f31, %f29, %f30;
	add.s32 	%r50, %r77, 3;
	rem.s32 	%r51, %r50, %r3;
	mad.lo.s32 	%r52, %r51, %r21, %r2;
	mul.wide.s32 	%rd31, %r52, 4;
	add.s64 	%rd32, %rd4, %rd31;
	ld.global.f32 	%f32, [%rd32];
	add.f32 	%f33, %f31, %f32;
	rem.s32 	%r53, %r41, %r3;
	mad.lo.s32 	%r54, %r53, %r21, %r2;
	mul.wide.s32 	%rd33, %r54, 4;
	add.s64 	%rd34, %rd4, %rd33;
	ld.global.f32 	%f34, [%rd34];
	add.f32 	%f57, %f33, %f34;
	add.s32 	%r78, %r78, 8;
	add.s32 	%r77, %r77, 8;
	setp.ne.s32 	%p5, %r78, 0;
	@%p5 bra 	$L__BB0_4;
$L__BB0_5:
	setp.eq.s32 	%p6, %r4, 0;
	@%p6 bra 	$L__BB0_13;
	and.b32  	%r13, %r22, 3;
	setp.lt.u32 	%p7, %r4, 4;
	@%p7 bra 	$L__BB0_8;
	add.s32 	%r55, %r80, %r20;
	rem.s32 	%r56, %r55, %r3;
	mad.lo.s32 	%r57, %r56, %r21, %r2;
	mul.wide.s32 	%rd35, %r57, 4;
	add.s64 	%rd36, %rd4, %rd35;
	ld.global.f32 	%f36, [%rd36];
	add.f32 	%f37, %f57, %f36;
	add.s32 	%r58, %r55, 1;
	rem.s32 	%r59, %r58, %r3;
	mad.lo.s32 	%r60, %r59, %r21, %r2;
	mul.wide.s32 	%rd37, %r60, 4;
	add.s64 	%rd38, %rd4, %rd37;
	ld.global.f32 	%f38, [%rd38];
	add.f32 	%f39, %f37, %f38;
	add.s32 	%r61, %r55, 2;
	rem.s32 	%r62, %r61, %r3;
	mad.lo.s32 	%r63, %r62, %r21, %r2;
	mul.wide.s32 	%rd39, %r63, 4;
	add.s64 	%rd40, %rd4, %rd39;
	ld.global.f32 	%f40, [%rd40];
	add.f32 	%f41, %f39, %f40;
	add.s32 	%r64, %r55, 3;
	rem.s32 	%r65, %r64, %r3;
	mad.lo.s32 	%r66, %r65, %r21, %r2;
	mul.wide.s32 	%rd41, %r66, 4;
	add.s64 	%rd42, %rd4, %rd41;
	ld.global.f32 	%f42, [%rd42];
	add.f32 	%f57, %f41, %f42;
	add.s32 	%r80, %r80, 4;
$L__BB0_8:
	setp.eq.s32 	%p8, %r13, 0;
	@%p8 bra 	$L__BB0_13;
	setp.eq.s32 	%p9, %r13, 1;
	@%p9 bra 	$L__BB0_11;
	add.s32 	%r67, %r80, %r20;
	rem.s32 	%r68, %r67, %r3;
	mad.lo.s32 	%r69, %r68, %r21, %r2;
	mul.wide.s32 	%rd43, %r69, 4;
	add.s64 	%rd44, %rd4, %rd43;
	ld.global.f32 	%f44, [%rd44];
	add.f32 	%f45, %f57, %f44;
	add.s32 	%r70, %r67, 1;
	rem.s32 	%r71, %r70, %r3;
	mad.lo.s32 	%r72, %r71, %r21, %r2;
	mul.wide.s32 	%rd45, %r72, 4;
	add.s64 	%rd46, %rd4, %rd45;
	ld.global.f32 	%f46, [%rd46];
	add.f32 	%f57, %f45, %f46;
	add.s32 	%r80, %r80, 2;
$L__BB0_11:
	and.b32  	%r73, %r22, 1;
	setp.eq.b32 	%p10, %r73, 1;
	not.pred 	%p11, %p10;
	@%p11 bra 	$L__BB0_13;
	add.s32 	%r74, %r80, %r20;
	rem.s32 	%r75, %r74, %r3;
	mad.lo.s32 	%r76, %r75, %r21, %r2;
	mul.wide.s32 	%rd47, %r76, 4;
	add.s64 	%rd48, %rd4, %rd47;
	ld.global.f32 	%f47, [%rd48];
	add.f32 	%f57, %f57, %f47;
$L__BB0_13:
	atom.global.add.f32 	%f48, [%rd3], %f57;
	mul.wide.s32 	%rd49, %r2, 4;
	add.s64 	%rd50, %rd2, %rd49;
	ld.global.u32 	%r18, [%rd50];
	setp.lt.s32 	%p12, %r18, 0;
	@%p12 bra 	$L__BB0_17;
	mul.wide.u32 	%rd51, %r18, 4;
	add.s64 	%rd52, %rd1, %rd51;
	atom.global.add.f32 	%f49, [%rd52], %f57;
	bra.uni 	$L__BB0_17;
$L__BB0_15:
	mad.lo.s32 	%r30, %r21, %r20, %r2;
	mul.wide.s32 	%rd14, %r30, 4;
	add.s64 	%rd5, %rd4, %rd14;
	ld.global.f32 	%f13, [%rd5];
	atom.global.add.f32 	%f14, [%rd3], %f13;
	mul.wide.s32 	%rd15, %r2, 4;
	add.s64 	%rd16, %rd2, %rd15;
	ld.global.u32 	%r19, [%rd16];
	setp.lt.s32 	%p3, %r19, 0;
	@%p3 bra 	$L__BB0_17;
	mul.wide.u32 	%rd17, %r19, 4;
	add.s64 	%rd18, %rd1, %rd17;
	ld.global.f32 	%f15, [%rd5];
	atom.global.add.f32 	%f16, [%rd18], %f15;
$L__BB0_17:
	ret;

}


// ===== COMPILED SASS (sm_100) =====

	.target	sm_100

	.elftype	@"ET_EXEC"


//--------------------- .note.nv.tkinfo           --------------------------
	.section	.note.nv.tkinfo,"",@"SHT_NOTE"
	.sectionflags	@"SHF_NOTE_NV_TKINFO"
	.tkinfo
        /*0018*/ 	.word	0x00000002
        /*0030*/ 	.string	""
        /*0030*/ 	.string	"ptxas"
        /*0030*/ 	.string	"Cuda compilation tools, release 13.0, V13.0.88"
        /*0030*/ 	.string	"Build cuda_13.0.r13.0/compiler.36424714_0"
        /*0030*/ 	.string	"-arch sm_100 -m 64 "



//--------------------- .note.nv.cuinfo           --------------------------
	.section	.note.nv.cuinfo,"",@"SHT_NOTE"
	.sectionflags	@"SHF_NOTE_NV_CUINFO"
        /*0018*/ 	.short	0x0002
        /*001a*/ 	.short	0x0064
        /*001c*/ 	.short	0x0082
	.zero		2


//--------------------- .nv.info                  --------------------------
	.section	.nv.info,"",@"SHT_CUDA_INFO"
	.align	4


	//----- nvinfo : EIATTR_REGCOUNT
	.align		4
        /*0000*/ 	.byte	0x04, 0x2f
        /*0002*/ 	.short	(.L_1 - .L_0)
	.align		4
.L_0:
        /*0004*/ 	.word	index@(cuda_tox_sum)
        /*0008*/ 	.word	0x00000020


	//----- nvinfo : EIATTR_FRAME_SIZE
	.align		4
.L_1:
        /*000c*/ 	.byte	0x04, 0x11
        /*000e*/ 	.short	(.L_3 - .L_2)
	.align		4
.L_2:
        /*0010*/ 	.word	index@(cuda_tox_sum)
        /*0014*/ 	.word	0x00000000


	//----- nvinfo : EIATTR_MIN_STACK_SIZE
	.align		4
.L_3:
        /*0018*/ 	.byte	0x04, 0x12
        /*001a*/ 	.short	(.L_5 - .L_4)
	.align		4
.L_4:
        /*001c*/ 	.word	index@(cuda_tox_sum)
        /*0020*/ 	.word	0x00000000
.L_5:


//--------------------- .nv.compat                --------------------------
	.section	.nv.compat,"",@"SHT_CUDA_COMPAT_INFO"
	.align	4
        /*0000*/ 	.byte	0x02, 0x09, 0x00, 0x00, 0x02, 0x02, 0x01, 0x00, 0x02, 0x05, 0x05, 0x00, 0x03, 0x07, 0x01, 0x01
        /*0010*/ 	.byte	0x02, 0x03, 0x00, 0x00, 0x02, 0x06, 0x01, 0x00, 0x04, 0x0b, 0x08, 0x00, 0x09, 0x00, 0x00, 0x00
        /*0020*/ 	.byte	0x00, 0x00, 0x00, 0x00


//--------------------- .nv.info.cuda_tox_sum     --------------------------
	.section	.nv.info.cuda_tox_sum,"",@"SHT_CUDA_INFO"
	.sectionflags	@""
	.align	4


	//----- nvinfo : EIATTR_CUDA_API_VERSION
	.align		4
        /*0000*/ 	.byte	0x04, 0x37
        /*0002*/ 	.short	(.L_7 - .L_6)
.L_6:
        /*0004*/ 	.word	0x00000082


	//----- nvinfo : EIATTR_KPARAM_INFO
	.align		4
.L_7:
        /*0008*/ 	.byte	0x04, 0x17
        /*000a*/ 	.short	(.L_9 - .L_8)
.L_8:
        /*000c*/ 	.word	0x00000000
        /*0010*/ 	.short	0x0008
        /*0012*/ 	.short	0x0038
        /*0014*/ 	.byte	0x00, 0xf0, 0x11, 0x00


	//----- nvinfo : EIATTR_KPARAM_INFO
	.align		4
.L_9:
        /*0018*/ 	.byte	0x04, 0x17
        /*001a*/ 	.short	(.L_11 - .L_10)
.L_10:
        /*001c*/ 	.word	0x00000000
        /*0020*/ 	.short	0x0007
        /*0022*/ 	.short	0x0034
        /*0024*/ 	.byte	0x00, 0xf0, 0x11, 0x00


	//----- nvinfo : EIATTR_KPARAM_INFO
	.align		4
.L_11:
        /*0028*/ 	.byte	0x04, 0x17
        /*002a*/ 	.short	(.L_13 - .L_12)
.L_12:
        /*002c*/ 	.word	0x00000000
        /*0030*/ 	.short	0x0006
        /*0032*/ 	.short	0x0030
        /*0034*/ 	.byte	0x00, 0xf0, 0x11, 0x00


	//----- nvinfo : EIATTR_KPARAM_INFO
	.align		4
.L_13:
        /*0038*/ 	.byte	0x04, 0x17
        /*003a*/ 	.short	(.L_15 - .L_14)
.L_14:
        /*003c*/ 	.word	0x00000000
        /*0040*/ 	.short	0x0005
        /*0042*/ 	.short	0x0028
        /*0044*/ 	.byte	0x00, 0xf5, 0x21, 0x00


	//----- nvinfo : EIATTR_KPARAM_INFO
	.align		4
.L_15:
        /*0048*/ 	.byte	0x04, 0x17
        /*004a*/ 	.short	(.L_17 - .L_16)
.L_16:
        /*004c*/ 	.word	0x00000000
        /*0050*/ 	.short	0x0004
        /*0052*/ 	.short	0x0020
        /*0054*/ 	.byte	0x00, 0xf5, 0x21, 0x00


	//----- nvinfo : EIATTR_KPARAM_INFO
	.align		4
.L_17:
        /*0058*/ 	.byte	0x04, 0x17
        /*005a*/ 	.short	(.L_19 - .L_18)
.L_18:
        /*005c*/ 	.word	0x00000000
        /*0060*/ 	.short	0x0003
        /*0062*/ 	.short	0x0018
        /*0064*/ 	.byte	0x00, 0xf5, 0x21, 0x00


	//----- nvinfo : EIATTR_KPARAM_INFO
	.align		4
.L_19:
        /*0068*/ 	.byte	0x04, 0x17
        /*006a*/ 	.short	(.L_21 - .L_20)
.L_20:
        /*006c*/ 	.word	0x00000000
        /*0070*/ 	.short	0x0002
        /*0072*/ 	.short	0x0010
        /*0074*/ 	.byte	0x00, 0xf5, 0x21, 0x00


	//----- nvinfo : EIATTR_KPARAM_INFO
	.align		4
.L_21:
        /*0078*/ 	.byte	0x04, 0x17
        /*007a*/ 	.short	(.L_23 - .L_22)
.L_22:
        /*007c*/ 	.word	0x00000000
        /*0080*/ 	.short	0x0001
        /*0082*/ 	.short	0x0008
        /*0084*/ 	.byte	0x00, 0xf0, 0x11, 0x00


	//----- nvinfo : EIATTR_KPARAM_INFO
	.align		4
.L_23:
        /*0088*/ 	.byte	0x04, 0x17
        /*008a*/ 	.short	(.L_25 - .L_24)
.L_24:
        /*008c*/ 	.word	0x00000000
        /*0090*/ 	.short	0x0000
        /*0092*/ 	.short	0x0000
        /*0094*/ 	.byte	0x00, 0xf5, 0x21, 0x00


	//----- nvinfo : EIATTR_SPARSE_MMA_MASK
	.align		4
.L_25:
        /*0098*/ 	.byte	0x03, 0x50
        /*009a*/ 	.short	0x0000


	//----- nvinfo : EIATTR_MAXREG_COUNT
	.align		4
        /*009c*/ 	.byte	0x03, 0x1b
        /*009e*/ 	.short	0x00ff


	//----- nvinfo : EIATTR_MERCURY_ISA_VERSION
	.align		4
        /*00a0*/ 	.byte	0x03, 0x5f
        /*00a2*/ 	.short	0x0101


	//----- nvinfo : EIATTR_VRC_CTA_INIT_COUNT
	.align		4
        /*00a4*/ 	.byte	0x02, 0x4a
	.zero		1
	.zero		1


	//----- nvinfo : EIATTR_EXIT_INSTR_OFFSETS
	.align		4
        /*00a8*/ 	.byte	0x04, 0x1c
        /*00aa*/ 	.short	(.L_27 - .L_26)


	//   ....[0]....
.L_26:
        /*00ac*/ 	.word	0x000000a0


	//   ....[1]....
        /*00b0*/ 	.word	0x00001630


	//   ....[2]....
        /*00b4*/ 	.word	0x00001670


	//   ....[3]....
        /*00b8*/ 	.word	0x00001730


	//   ....[4]....
        /*00bc*/ 	.word	0x00001780


	//----- nvinfo : EIATTR_CBANK_PARAM_SIZE
	.align		4
.L_27:
        /*00c0*/ 	.byte	0x03, 0x19
        /*00c2*/ 	.short	0x003c


	//----- nvinfo : EIATTR_PARAM_CBANK
	.align		4
        /*00c4*/ 	.byte	0x04, 0x0a
        /*00c6*/ 	.short	(.L_29 - .L_28)
	.align		4
.L_28:
        /*00c8*/ 	.word	index@(.nv.constant0.cuda_tox_sum)
        /*00cc*/ 	.short	0x0380
        /*00ce*/ 	.short	0x003c


	//----- nvinfo : EIATTR_SW_WAR
	.align		4
.L_29:
        /*00d0*/ 	.byte	0x04, 0x36
        /*00d2*/ 	.short	(.L_31 - .L_30)
.L_30:
        /*00d4*/ 	.word	0x00000008
.L_31:


//--------------------- .nv.callgraph             --------------------------
	.section	.nv.callgraph,"",@"SHT_CUDA_CALLGRAPH"
	.align	4
	.sectionentsize	8
	.align		4
        /*0000*/ 	.word	0x00000000
	.align		4
        /*0004*/ 	.word	0xffffffff
	.align		4
        /*0008*/ 	.word	0x00000000
	.align		4
        /*000c*/ 	.word	0xfffffffe
	.align		4
        /*0010*/ 	.word	0x00000000
	.align		4
        /*0014*/ 	.word	0xfffffffd
	.align		4
        /*0018*/ 	.word	0x00000000
	.align		4
        /*001c*/ 	.word	0xfffffffc


//--------------------- .text.cuda_tox_sum        --------------------------
	.section	.text.cuda_tox_sum,"ax",@progbits
	.align	128
        .global         cuda_tox_sum
        .type           cuda_tox_sum,@function
        .size           cuda_tox_sum,(.L_x_7 - cuda_tox_sum)
        .other          cuda_tox_sum,@"STO_CUDA_ENTRY STV_DEFAULT"
cuda_tox_sum:
.text.cuda_tox_sum:
[----:B------:R-:W-:Y:S01]  /*0000*/  LDC R1, c[0x0][0x37c] ;  /* 0x0000df00ff017b82 */ /* 0x000fe20000000800 */
[----:B------:R-:W0:Y:S07]  /*0010*/  S2R R0, SR_TID.X ;  /* 0x0000000000007919 */ /* 0x000e2e0000002100 */
[----:B------:R-:W-:Y:S01]  /*0020*/  S2UR UR4, SR_CTAID.X ;  /* 0x00000000000479c3 */ /* 0x000fe20000002500 */
[----:B------:R-:W1:Y:S01]  /*0030*/  LDCU UR5, c[0x0][0x374] ;  /* 0x00006e80ff0577ac */ /* 0x000e620008000800 */
[----:B------:R-:W2:Y:S06]  /*0040*/  LDCU UR7, c[0x0][0x388] ;  /* 0x00007100ff0777ac */ /* 0x000eac0008000800 */
[----:B------:R-:W1:Y:S08]  /*0050*/  S2UR UR6, SR_CTAID.Y ;  /* 0x00000000000679c3 */ /* 0x000e700000002600 */
[----:B------:R-:W0:Y:S01]  /*0060*/  LDC R5, c[0x0][0x360] ;  /* 0x0000d800ff057b82 */ /* 0x000e220000000800 */
[----:B-1----:R-:W-:-:S06]  /*0070*/  UIMAD UR4, UR4, UR5, UR6 ;  /* 0x00000005040472a4 */ /* 0x002fcc000f8e0206 */
[----:B0-----:R-:W-:-:S05]  /*0080*/  IMAD R5, R5, UR4, R0 ;  /* 0x0000000405057c24 */ /* 0x001fca000f8e0200 */
[----:B--2---:R-:W-:-:S13]  /*0090*/  ISETP.GE.AND P0, PT, R5, UR7, PT ;  /* 0x0000000705007c0c */ /* 0x004fda000bf06270 */
[----:B------:R-:W-:Y:S05]  /*00a0*/  @P0 EXIT ;  /* 0x000000000000094d */ /* 0x000fea0003800000 */
[----:B------:R-:W0:Y:S01]  /*00b0*/  LDC.64 R2, c[0x0][0x380] ;  /* 0x0000e000ff027b82 */ /* 0x000e220000000a00 */
[----:B------:R-:W1:Y:S07]  /*00c0*/  LDCU.64 UR6, c[0x0][0x358] ;  /* 0x00006b00ff0677ac */ /* 0x000e6e0008000a00 */
[----:B------:R-:W2:Y:S01]  /*00d0*/  LDC R7, c[0x0][0x3b8] ;  /* 0x0000ee00ff077b82 */ /* 0x000ea20000000800 */
[----:B0-----:R-:W-:-:S05]  /*00e0*/  IMAD.WIDE R2, R5, 0x4, R2 ;  /* 0x0000000405027825 */ /* 0x001fca00078e0202 */
[----:B-1----:R0:W5:Y:S01]  /*00f0*/  LDG.E R0, desc[UR6][R2.64] ;  /* 0x0000000602007981 */ /* 0x002162000c1e1900 */
[----:B--2---:R-:W-:-:S13]  /*0100*/  ISETP.GE.AND P0, PT, R7, 0x2, PT ;  /* 0x000000020700780c */ /* 0x004fda0003f06270 */
[----:B0-----:R-:W-:Y:S05]  /*0110*/  @!P0 BRA `(.L_x_0) ;  /* 0x0000001400588947 */ /* 0x001fea0003800000 */
[C---:B------:R-:W-:Y:S01]  /*0120*/  ISETP.GE.U32.AND P1, PT, R7.reuse, 0x8, PT ;  /* 0x000000080700780c */ /* 0x040fe20003f26070 */
[C---:B------:R-:W-:Y:S01]  /*0130*/  VIADD R21, R7.reuse, 0x2 ;  /* 0x0000000207157836 */ /* 0x040fe20000000000 */
[----:B------:R-:W-:Y:S02]  /*0140*/  LOP3.LUT R20, R7, 0x7, RZ, 0xc0, !PT ;  /* 0x0000000707147812 */ /* 0x000fe400078ec0ff */
[----:B------:R-:W-:Y:S02]  /*0150*/  CS2R R10, SRZ ;  /* 0x00000000000a7805 */ /* 0x000fe4000001ff00 */
[----:B------:R-:W-:-:S07]  /*0160*/  ISETP.NE.AND P0, PT, R20, RZ, PT ;  /* 0x000000ff1400720c */ /* 0x000fce0003f05270 */
[----:B------:R-:W-:Y:S06]  /*0170*/  @!P1 BRA `(.L_x_1) ;  /* 0x00000008006c9947 */ /* 0x000fec0003800000 */
[----:B------:R-:W-:Y:S01]  /*0180*/  IABS R12, R21 ;  /* 0x00000015000c7213 */ /* 0x000fe20000000000 */
[----:B------:R-:W0:Y:S01]  /*0190*/  LDCU UR4, c[0x0][0x3b0] ;  /* 0x00007600ff0477ac */ /* 0x000e220008000800 */
[----:B------:R-:W1:Y:S01]  /*01a0*/  LDC.64 R2, c[0x0][0x390] ;  /* 0x0000e400ff027b82 */ /* 0x000e620000000a00 */
[----:B------:R-:W-:Y:S01]  /*01b0*/  LOP3.LUT R11, R7, 0x7ffffff8, RZ, 0xc0, !PT ;  /* 0x7ffffff8070b7812 */ /* 0x000fe200078ec0ff */
[----:B------:R-:W2:Y:S01]  /*01c0*/  I2F.RP R6, R12 ;  /* 0x0000000c00067306 */ /* 0x000ea20000209400 */
[----:B------:R-:W-:Y:S01]  /*01d0*/  IMAD.MOV.U32 R10, RZ, RZ, RZ ;  /* 0x000000ffff0a7224 */ /* 0x000fe200078e00ff */
[----:B------:R-:W3:Y:S01]  /*01e0*/  LDCU UR5, c[0x0][0x3b4] ;  /* 0x00007680ff0577ac */ /* 0x000ee20008000800 */
[----:B------:R-:W-:-:S05]  /*01f0*/  IADD3 R15, PT, PT, -R11, RZ, RZ ;  /* 0x000000ff0b0f7210 */ /* 0x000fca0007ffe1ff */
[----:B--2---:R-:W2:Y:S01]  /*0200*/  MUFU.RCP R6, R6 ;  /* 0x0000000600067308 */ /* 0x004ea20000001000 */
[----:B0-----:R-:W-:-:S06]  /*0210*/  UIADD3 UR4, UPT, UPT, UR4, 0x3, URZ ;  /* 0x0000000304047890 */ /* 0x001fcc000fffe0ff */
[----:B------:R-:W-:Y:S02]  /*0220*/  IMAD.U32 R14, RZ, RZ, UR4 ;  /* 0x00000004ff0e7e24 */ /* 0x000fe4000f8e00ff */
[----:B--2---:R-:W-:-:S04]  /*0230*/  VIADD R4, R6, 0xffffffe ;  /* 0x0ffffffe06047836 */ /* 0x004fc80000000000 */
[----:B------:R0:W2:Y:S02]  /*0240*/  F2I.FTZ.U32.TRUNC.NTZ R5, R4 ;  /* 0x0000000400057305 */ /* 0x0000a4000021f000 */
[----:B0-----:R-:W-:Y:S01]  /*0250*/  IMAD.MOV.U32 R4, RZ, RZ, RZ ;  /* 0x000000ffff047224 */ /* 0x001fe200078e00ff */
[----:B--2---:R-:W-:-:S05]  /*0260*/  IADD3 R13, PT, PT, RZ, -R5, RZ ;  /* 0x80000005ff0d7210 */ /* 0x004fca0007ffe0ff */
[----:B------:R-:W-:-:S04]  /*0270*/  IMAD R13, R13, R12, RZ ;  /* 0x0000000c0d0d7224 */ /* 0x000fc800078e02ff */
[----:B-1-3--:R-:W-:-:S07]  /*0280*/  IMAD.HI.U32 R13, R5, R13, R4 ;  /* 0x0000000d050d7227 */ /* 0x00afce00078e0004 */
.L_x_2:
[-C--:B------:R-:W-:Y:S01]  /*0290*/  IABS R18, R21.reuse ;  /* 0x0000001500127213 */ /* 0x080fe20000000000 */
[C---:B------:R-:W-:Y:S01]  /*02a0*/  VIADD R4, R14.reuse, 0xfffffffd ;  /* 0xfffffffd0e047836 */ /* 0x040fe20000000000 */
[----:B------:R-:W-:Y:S01]  /*02b0*/  IABS R6, R21 ;  /* 0x0000001500067213 */ /* 0x000fe20000000000 */
[----:B------:R-:W-:Y:S01]  /*02c0*/  VIADD R16, R14, 0x1 ;  /* 0x000000010e107836 */ /* 0x000fe20000000000 */
[----:B------:R-:W0:Y:S01]  /*02d0*/  I2F.RP R9, R18 ;  /* 0x0000001200097306 */ /* 0x000e220000209400 */
[----:B------:R-:W-:Y:S02]  /*02e0*/  IABS R24, R14 ;  /* 0x0000000e00187213 */ /* 0x000fe40000000000 */
[----:B------:R-:W-:Y:S01]  /*02f0*/  IABS R8, R4 ;  /* 0x0000000400087213 */ /* 0x000fe20000000000 */
[----:B------:R-:W-:Y:S01]  /*0300*/  IMAD.MOV R25, RZ, RZ, -R6 ;  /* 0x000000ffff197224 */ /* 0x000fe200078e0a06 */
[----:B------:R-:W-:Y:S01]  /*0310*/  ISETP.GE.AND P3, PT, R4, RZ, PT ;  /* 0x000000ff0400720c */ /* 0x000fe20003f66270 */
[----:B------:R-:W-:Y:S01]  /*0320*/  IMAD.MOV.U32 R4, RZ, RZ, RZ ;  /* 0x000000ffff047224 */ /* 0x000fe200078e00ff */
[----:B------:R-:W-:Y:S01]  /*0330*/  IABS R26, R16 ;  /* 0x00000010001a7213 */ /* 0x000fe20000000000 */
[----:B------:R-:W-:-:S04]  /*0340*/  IMAD.HI.U32 R6, R13, R8, RZ ;  /* 0x000000080d067227 */ /* 0x000fc800078e00ff */
[----:B------:R-:W-:Y:S01]  /*0350*/  IMAD R7, R6, R25, R8 ;  /* 0x0000001906077224 */ /* 0x000fe200078e0208 */
[C---:B------:R-:W-:Y:S01]  /*0360*/  IADD3 R6, PT, PT, R14.reuse, -0x2, RZ ;  /* 0xfffffffe0e067810 */ /* 0x040fe20007ffe0ff */
[----:B0-----:R-:W0:Y:S01]  /*0370*/  MUFU.RCP R9, R9 ;  /* 0x0000000900097308 */ /* 0x001e220000001000 */
[----:B------:R-:W-:Y:S02]  /*0380*/  IADD3 R8, PT, PT, R14, 0x2, RZ ;  /* 0x000000020e087810 */ /* 0x000fe40007ffe0ff */
[----:B------:R-:W-:Y:S02]  /*0390*/  ISETP.GT.U32.AND P1, PT, R12, R7, PT ;  /* 0x000000070c00720c */ /* 0x000fe40003f24070 */
[----:B------:R-:W-:Y:S02]  /*03a0*/  IABS R22, R6 ;  /* 0x0000000600167213 */ /* 0x000fe40000000000 */
[----:B------:R-:W-:Y:S02]  /*03b0*/  ISETP.GE.AND P2, PT, R6, RZ, PT ;  /* 0x000000ff0600720c */ /* 0x000fe40003f46270 */
[----:B------:R-:W-:-:S07]  /*03c0*/  IABS R28, R8 ;  /* 0x00000008001c7213 */ /* 0x000fce0000000000 */
[----:B------:R-:W-:Y:S02]  /*03d0*/  @!P1 IADD3 R7, PT, PT, R7, -R18, RZ ;  /* 0x8000001207079210 */ /* 0x000fe40007ffe0ff */
[----:B0-----:R-:W-:Y:S02]  /*03e0*/  IADD3 R5, PT, PT, R9, 0xffffffe, RZ ;  /* 0x0ffffffe09057810 */ /* 0x001fe40007ffe0ff */
[----:B------:R-:W-:-:S04]  /*03f0*/  ISETP.GT.U32.AND P1, PT, R12, R7, PT ;  /* 0x000000070c00720c */ /* 0x000fc80003f24070 */
[----:B------:R-:W0:Y:S09]  /*0400*/  F2I.FTZ.U32.TRUNC.NTZ R5, R5 ;  /* 0x0000000500057305 */ /* 0x000e32000021f000 */
[----:B------:R-:W-:-:S04]  /*0410*/  @!P1 IADD3 R7, PT, PT, R7, -R18, RZ ;  /* 0x8000001207079210 */ /* 0x000fc80007ffe0ff */
[----:B------:R-:W-:Y:S01]  /*0420*/  @!P3 IADD3 R7, PT, PT, -R7, RZ, RZ ;  /* 0x000000ff0707b210 */ /* 0x000fe20007ffe1ff */
[----:B0-----:R-:W-:-:S04]  /*0430*/  IMAD.MOV R13, RZ, RZ, -R5 ;  /* 0x000000ffff0d7224 */ /* 0x001fc800078e0a05 */
[----:B------:R-:W-:-:S04]  /*0440*/  IMAD R13, R13, R18, RZ ;  /* 0x000000120d0d7224 */ /* 0x000fc800078e02ff */
[----:B------:R-:W-:-:S04]  /*0450*/  IMAD.HI.U32 R13, R5, R13, R4 ;  /* 0x0000000d050d7227 */ /* 0x000fc800078e0004 */
[----:B------:R-:W-:-:S05]  /*0460*/  VIADD R4, R14, 0xffffffff ;  /* 0xffffffff0e047836 */ /* 0x000fca0000000000 */
[----:B------:R-:W-:Y:S02]  /*0470*/  ISETP.GE.AND P4, PT, R4, RZ, PT ;  /* 0x000000ff0400720c */ /* 0x000fe40003f86270 */
[----:B------:R-:W-:-:S05]  /*0480*/  IABS R4, R4 ;  /* 0x0000000400047213 */ /* 0x000fca0000000000 */
[----:B------:R-:W-:Y:S02]  /*0490*/  IMAD.MOV.U32 R12, RZ, RZ, R4 ;  /* 0x000000ffff0c7224 */ /* 0x000fe400078e0004 */
[----:B------:R-:W-:-:S04]  /*04a0*/  IMAD.HI.U32 R4, R13, R22, RZ ;  /* 0x000000160d047227 */ /* 0x000fc800078e00ff */
[----:B------:R-:W-:-:S04]  /*04b0*/  IMAD.HI.U32 R6, R13, R12, RZ ;  /* 0x0000000c0d067227 */ /* 0x000fc800078e00ff */
[-C--:B------:R-:W-:Y:S01]  /*04c0*/  IMAD R9, R6, R25.reuse, R12 ;  /* 0x0000001906097224 */ /* 0x080fe200078e020c */
[----:B------:R-:W-:Y:S01]  /*04d0*/  IADD3 R6, PT, PT, R14, 0x3, RZ ;  /* 0x000000030e067810 */ /* 0x000fe20007ffe0ff */
[----:B------:R-:W-:Y:S02]  /*04e0*/  IMAD R5, R4, R25, R22 ;  /* 0x0000001904057224 */ /* 0x000fe400078e0216 */
[----:B------:R-:W-:Y:S02]  /*04f0*/  IMAD.MOV.U32 R12, RZ, RZ, R18 ;  /* 0x000000ffff0c7224 */ /* 0x000fe400078e0012 */
[----:B------:R-:W-:-:S03]  /*0500*/  IMAD.HI.U32 R4, R13, R24, RZ ;  /* 0x000000180d047227 */ /* 0x000fc600078e00ff */
[----:B------:R-:W-:Y:S01]  /*0510*/  ISETP.GT.U32.AND P6, PT, R12, R5, PT ;  /* 0x000000050c00720c */ /* 0x000fe20003fc4070 */
[----:B------:R-:W-:Y:S01]  /*0520*/  IMAD R29, R4, R25, R24 ;  /* 0x00000019041d7224 */ /* 0x000fe200078e0218 */
[----:B------:R-:W-:Y:S01]  /*0530*/  ISETP.GT.U32.AND P5, PT, R12, R9, PT ;  /* 0x000000090c00720c */ /* 0x000fe20003fa4070 */
[----:B------:R-:W-:-:S03]  /*0540*/  IMAD.HI.U32 R22, R13, R26, RZ ;  /* 0x0000001a0d167227 */ /* 0x000fc600078e00ff */
[----:B------:R-:W-:Y:S01]  /*0550*/  ISETP.GT.U32.AND P1, PT, R12, R29, PT ;  /* 0x0000001d0c00720c */ /* 0x000fe20003f24070 */
[----:B------:R-:W-:Y:S02]  /*0560*/  IMAD R27, R22, R25, R26 ;  /* 0x00000019161b7224 */ /* 0x000fe400078e021a */
[----:B------:R-:W-:-:S04]  /*0570*/  IMAD.HI.U32 R24, R13, R28, RZ ;  /* 0x0000001c0d187227 */ /* 0x000fc800078e00ff */
[----:B------:R-:W-:Y:S01]  /*0580*/  @!P6 IMAD.IADD R5, R5, 0x1, -R18 ;  /* 0x000000010505e824 */ /* 0x000fe200078e0a12 */
[----:B------:R-:W-:Y:S01]  /*0590*/  ISETP.GT.U32.AND P6, PT, R12, R27, PT ;  /* 0x0000001b0c00720c */ /* 0x000fe20003fc4070 */
[----:B------:R-:W-:Y:S01]  /*05a0*/  IMAD R17, R24, R25, R28 ;  /* 0x0000001918117224 */ /* 0x000fe200078e021c */
[----:B------:R-:W-:Y:S01]  /*05b0*/  @!P5 IADD3 R9, PT, PT, R9, -R18, RZ ;  /* 0x800000120909d210 */ /* 0x000fe20007ffe0ff */
[----:B------:R-:W-:Y:S01]  /*05c0*/  VIADD R4, R14, 0x4 ;  /* 0x000000040e047836 */ /* 0x000fe20000000000 */
[C---:B------:R-:W-:Y:S01]  /*05d0*/  ISETP.GT.U32.AND P5, PT, R12.reuse, R5, PT ;  /* 0x000000050c00720c */ /* 0x040fe20003fa4070 */
[----:B------:R-:W-:Y:S01]  /*05e0*/  @!P1 IMAD.IADD R29, R29, 0x1, -R18 ;  /* 0x000000011d1d9824 */ /* 0x000fe200078e0a12 */
[----:B------:R-:W-:Y:S02]  /*05f0*/  IABS R24, R6 ;  /* 0x0000000600187213 */ /* 0x000fe40000000000 */
[----:B------:R-:W-:Y:S02]  /*0600*/  IABS R26, R4 ;  /* 0x00000004001a7213 */ /* 0x000fe40000000000 */
[C---:B------:R-:W-:Y:S01]  /*0610*/  ISETP.GT.U32.AND P1, PT, R12.reuse, R9, PT ;  /* 0x000000090c00720c */ /* 0x040fe20003f24070 */
[----:B------:R-:W-:Y:S01]  /*0620*/  IMAD.HI.U32 R22, R13, R24, RZ ;  /* 0x000000180d167227 */ /* 0x000fe200078e00ff */
[----:B------:R-:W-:-:S02]  /*0630*/  ISETP.GT.U32.AND P3, PT, R12, R17, PT ;  /* 0x000000110c00720c */ /* 0x000fc40003f64070 */
[----:B------:R-:W-:Y:S01]  /*0640*/  @!P6 IADD3 R27, PT, PT, R27, -R18, RZ ;  /* 0x800000121b1be210 */ /* 0x000fe20007ffe0ff */
[----:B------:R-:W-:Y:S01]  /*0650*/  IMAD R23, R22, R25, R24 ;  /* 0x0000001916177224 */ /* 0x000fe200078e0218 */
[C---:B------:R-:W-:Y:S01]  /*0660*/  ISETP.GT.U32.AND P6, PT, R12.reuse, R29, PT ;  /* 0x0000001d0c00720c */ /* 0x040fe20003fc4070 */
[----:B------:R-:W-:Y:S01]  /*0670*/  @!P5 IMAD.IADD R5, R5, 0x1, -R18 ;  /* 0x000000010505d824 */ /* 0x000fe200078e0a12 */
[----:B------:R-:W-:Y:S01]  /*0680*/  ISETP.GT.U32.AND P5, PT, R12, R27, PT ;  /* 0x0000001b0c00720c */ /* 0x000fe20003fa4070 */
[----:B------:R-:W-:-:S04]  /*0690*/  IMAD.HI.U32 R22, R13, R26, RZ ;  /* 0x0000001a0d167227 */ /* 0x000fc800078e00ff */
[----:B------:R-:W-:Y:S01]  /*06a0*/  @!P2 IMAD.MOV R5, RZ, RZ, -R5 ;  /* 0x000000ffff05a224 */ /* 0x000fe200078e0a05 */
[----:B------:R-:W-:Y:S01]  /*06b0*/  ISETP.GT.U32.AND P2, PT, R12, R23, PT ;  /* 0x000000170c00720c */ /* 0x000fe20003f44070 */
[----:B------:R-:W-:Y:S01]  /*06c0*/  IMAD R25, R22, R25, R26 ;  /* 0x0000001916197224 */ /* 0x000fe200078e021a */
[----:B------:R-:W-:Y:S01]  /*06d0*/  @!P1 IADD3 R9, PT, PT, R9, -R18, RZ ;  /* 0x8000001209099210 */ /* 0x000fe20007ffe0ff */
[--C-:B------:R-:W-:Y:S01]  /*06e0*/  @!P3 IMAD.IADD R17, R17, 0x1, -R18.reuse ;  /* 0x000000011111b824 */ /* 0x100fe200078e0a12 */
[----:B------:R-:W-:Y:S01]  /*06f0*/  ISETP.GE.AND P1, PT, R14, RZ, PT ;  /* 0x000000ff0e00720c */ /* 0x000fe20003f26270 */
[----:B------:R-:W-:Y:S01]  /*0700*/  @!P6 IMAD.IADD R29, R29, 0x1, -R18 ;  /* 0x000000011d1de824 */ /* 0x000fe200078e0a12 */
[C---:B------:R-:W-:Y:S02]  /*0710*/  ISETP.GT.U32.AND P6, PT, R12.reuse, R25, PT ;  /* 0x000000190c00720c */ /* 0x040fe40003fc4070 */
[----:B------:R-:W-:Y:S02]  /*0720*/  @!P4 IADD3 R9, PT, PT, -R9, RZ, RZ ;  /* 0x000000ff0909c210 */ /* 0x000fe40007ffe1ff */
[----:B------:R-:W-:-:S02]  /*0730*/  ISETP.GT.U32.AND P4, PT, R12, R17, PT ;  /* 0x000000110c00720c */ /* 0x000fc40003f84070 */
[----:B------:R-:W-:Y:S01]  /*0740*/  @!P5 IADD3 R27, PT, PT, R27, -R18, RZ ;  /* 0x800000121b1bd210 */ /* 0x000fe20007ffe0ff */
[----:B------:R-:W-:Y:S01]  /*0750*/  @!P2 IMAD.IADD R23, R23, 0x1, -R18 ;  /* 0x000000011717a824 */ /* 0x000fe200078e0a12 */
[----:B------:R-:W-:Y:S02]  /*0760*/  ISETP.GE.AND P5, PT, R16, RZ, PT ;  /* 0x000000ff1000720c */ /* 0x000fe40003fa6270 */
[----:B------:R-:W-:Y:S01]  /*0770*/  ISETP.NE.AND P3, PT, R21, RZ, PT ;  /* 0x000000ff1500720c */ /* 0x000fe20003f65270 */
[----:B------:R-:W-:Y:S01]  /*0780*/  @!P1 IMAD.MOV R29, RZ, RZ, -R29 ;  /* 0x000000ffff1d9224 */ /* 0x000fe200078e0a1d */
[----:B------:R-:W-:Y:S02]  /*0790*/  LOP3.LUT R16, RZ, R21, RZ, 0x33, !PT ;  /* 0x00000015ff107212 */ /* 0x000fe400078e33ff */
[----:B------:R-:W-:Y:S02]  /*07a0*/  ISETP.GT.U32.AND P2, PT, R12, R23, PT ;  /* 0x000000170c00720c */ /* 0x000fe40003f44070 */
[----:B------:R-:W-:-:S02]  /*07b0*/  SEL R7, R16, R7, !P3 ;  /* 0x0000000710077207 */ /* 0x000fc40005800000 */
[-C--:B------:R-:W-:Y:S02]  /*07c0*/  @!P6 IADD3 R25, PT, PT, R25, -R18.reuse, RZ ;  /* 0x800000121919e210 */ /* 0x080fe40007ffe0ff */
[----:B------:R-:W-:Y:S01]  /*07d0*/  ISETP.GE.AND P6, PT, R8, RZ, PT ;  /* 0x000000ff0800720c */ /* 0x000fe20003fc6270 */
[----:B-----5:R-:W-:Y:S01]  /*07e0*/  IMAD R7, R7, UR5, R0 ;  /* 0x0000000507077c24 */ /* 0x020fe2000f8e0200 */
[C---:B------:R-:W-:Y:S02]  /*07f0*/  SEL R5, R16.reuse, R5, !P3 ;  /* 0x0000000510057207 */ /* 0x040fe40005800000 */
[----:B------:R-:W-:Y:S01]  /*0800*/  SEL R19, R16, R9, !P3 ;  /* 0x0000000910137207 */ /* 0x000fe20005800000 */
[----:B------:R-:W-:Y:S01]  /*0810*/  IMAD.WIDE R8, R7, 0x4, R2 ;  /* 0x0000000407087825 */ /* 0x000fe200078e0202 */
[----:B------:R-:W-:Y:S02]  /*0820*/  ISETP.GT.U32.AND P1, PT, R12, R25, PT ;  /* 0x000000190c00720c */ /* 0x000fe40003f24070 */
[----:B------:R-:W-:Y:S01]  /*0830*/  @!P4 IADD3 R17, PT, PT, R17, -R18, RZ ;  /* 0x800000121111c210 */ /* 0x000fe20007ffe0ff */
[--C-:B------:R-:W-:Y:S01]  /*0840*/  IMAD R5, R5, UR5, R0.reuse ;  /* 0x0000000505057c24 */ /* 0x100fe2000f8e0200 */
[----:B------:R-:W-:Y:S01]  /*0850*/  ISETP.GE.AND P4, PT, R6, RZ, PT ;  /* 0x000000ff0600720c */ /* 0x000fe20003f86270 */
[----:B------:R-:W-:-:S02]  /*0860*/  IMAD R19, R19, UR5, R0 ;  /* 0x0000000513137c24 */ /* 0x000fc4000f8e0200 */
[----:B------:R-:W-:Y:S01]  /*0870*/  @!P2 IMAD.IADD R23, R23, 0x1, -R18 ;  /* 0x000000011717a824 */ /* 0x000fe200078e0a12 */
[----:B------:R-:W-:Y:S01]  /*0880*/  ISETP.GE.AND P2, PT, R4, RZ, PT ;  /* 0x000000ff0400720c */ /* 0x000fe20003f46270 */
[----:B------:R-:W-:Y:S01]  /*0890*/  @!P5 IMAD.MOV R27, RZ, RZ, -R27 ;  /* 0x000000ffff1bd224 */ /* 0x000fe200078e0a1b */
[----:B------:R-:W-:Y:S01]  /*08a0*/  SEL R29, R16, R29, !P3 ;  /* 0x0000001d101d7207 */ /* 0x000fe20005800000 */
[----:B------:R-:W-:Y:S01]  /*08b0*/  IMAD.WIDE R6, R5, 0x4, R2 ;  /* 0x0000000405067825 */ /* 0x000fe200078e0202 */
[----:B------:R-:W-:-:S03]  /*08c0*/  @!P6 IADD3 R17, PT, PT, -R17, RZ, RZ ;  /* 0x000000ff1111e210 */ /* 0x000fc60007ffe1ff */
[----:B------:R-:W-:Y:S01]  /*08d0*/  IMAD.WIDE R4, R19, 0x4, R2 ;  /* 0x0000000413047825 */ /* 0x000fe200078e0202 */
[C---:B------:R-:W-:Y:S01]  /*08e0*/  SEL R27, R16.reuse, R27, !P3 ;  /* 0x0000001b101b7207 */ /* 0x040fe20005800000 */
[----:B------:R0:W2:Y:S01]  /*08f0*/  LDG.E R19, desc[UR6][R8.64] ;  /* 0x0000000608137981 */ /* 0x0000a2000c1e1900 */
[----:B------:R-:W-:Y:S01]  /*0900*/  @!P1 IADD3 R25, PT, PT, R25, -R18, RZ ;  /* 0x8000001219199210 */ /* 0x000fe20007ffe0ff */
[----:B------:R-:W-:Y:S01]  /*0910*/  IMAD R29, R29, UR5, R0 ;  /* 0x000000051d1d7c24 */ /* 0x000fe2000f8e0200 */
[----:B------:R-:W-:Y:S01]  /*0920*/  SEL R17, R16, R17, !P3 ;  /* 0x0000001110117207 */ /* 0x000fe20005800000 */
[----:B------:R1:W3:Y:S01]  /*0930*/  LDG.E R18, desc[UR6][R6.64] ;  /* 0x0000000606127981 */ /* 0x0002e2000c1e1900 */
[----:B------:R-:W-:-:S03]  /*0940*/  @!P4 IMAD.MOV R23, RZ, RZ, -R23 ;  /* 0x000000ffff17c224 */ /* 0x000fc600078e0a17 */
[----:B------:R4:W3:Y:S01]  /*0950*/  LDG.E R24, desc[UR6][R4.64] ;  /* 0x0000000604187981 */ /* 0x0008e2000c1e1900 */
[----:B------:R-:W-:Y:S01]  /*0960*/  @!P2 IADD3 R25, PT, PT, -R25, RZ, RZ ;  /* 0x000000ff1919a210 */ /* 0x000fe20007ffe1ff */
[----:B0-----:R-:W-:Y:S01]  /*0970*/  IMAD R9, R17, UR5, R0 ;  /* 0x0000000511097c24 */ /* 0x001fe2000f8e0200 */
[----:B------:R-:W-:Y:S01]  /*0980*/  SEL R23, R16, R23, !P3 ;  /* 0x0000001710177207 */ /* 0x000fe20005800000 */
[----:B-1----:R-:W-:-:S04]  /*0990*/  IMAD.WIDE R6, R29, 0x4, R2 ;  /* 0x000000041d067825 */ /* 0x002fc800078e0202 */
[----:B----4-:R-:W-:Y:S01]  /*09a0*/  IMAD R5, R27, UR5, R0 ;  /* 0x000000051b057c24 */ /* 0x010fe2000f8e0200 */
[----:B------:R-:W-:Y:S01]  /*09b0*/  SEL R25, R16, R25, !P3 ;  /* 0x0000001910197207 */ /* 0x000fe20005800000 */
[----:B------:R-:W4:Y:S02]  /*09c0*/  LDG.E R6, desc[UR6][R6.64] ;  /* 0x0000000606067981 */ /* 0x000f24000c1e1900 */
[----:B------:R-:W-:-:S04]  /*09d0*/  IMAD.WIDE R4, R5, 0x4, R2 ;  /* 0x0000000405047825 */ /* 0x000fc800078e0202 */
[----:B------:R-:W-:Y:S02]  /*09e0*/  IMAD R17, R23, UR5, R0 ;  /* 0x0000000517117c24 */ /* 0x000fe4000f8e0200 */
[----:B------:R-:W-:Y:S01]  /*09f0*/  IMAD.WIDE R8, R9, 0x4, R2 ;  /* 0x0000000409087825 */ /* 0x000fe200078e0202 */
[----:B------:R-:W4:Y:S03]  /*0a00*/  LDG.E R4, desc[UR6][R4.64] ;  /* 0x0000000604047981 */ /* 0x000f26000c1e1900 */
[----:B------:R-:W-:Y:S02]  /*0a10*/  IMAD R23, R25, UR5, R0 ;  /* 0x0000000519177c24 */ /* 0x000fe4000f8e0200 */
[--C-:B------:R-:W-:Y:S01]  /*0a20*/  IMAD.WIDE R16, R17, 0x4, R2.reuse ;  /* 0x0000000411107825 */ /* 0x100fe200078e0202 */
[----:B------:R-:W4:Y:S03]  /*0a30*/  LDG.E R8, desc[UR6][R8.64] ;  /* 0x0000000608087981 */ /* 0x000f26000c1e1900 */
[----:B------:R-:W-:-:S02]  /*0a40*/  IMAD.WIDE R22, R23, 0x4, R2 ;  /* 0x0000000417167825 */ /* 0x000fc400078e0202 */
[----:B------:R-:W4:Y:S04]  /*0a50*/  LDG.E R16, desc[UR6][R16.64] ;  /* 0x0000000610107981 */ /* 0x000f28000c1e1900 */
[----:B------:R-:W4:Y:S01]  /*0a60*/  LDG.E R22, desc[UR6][R22.64] ;  /* 0x0000000616167981 */ /* 0x000f22000c1e1900 */
[----:B------:R-:W-:-:S05]  /*0a70*/  VIADD R15, R15, 0x8 ;  /* 0x000000080f0f7836 */ /* 0x000fca0000000000 */
[----:B------:R-:W-:Y:S02]  /*0a80*/  ISETP.NE.AND P1, PT, R15, RZ, PT ;  /* 0x000000ff0f00720c */ /* 0x000fe40003f25270 */
[----:B------:R-:W-:Y:S01]  /*0a90*/  IADD3 R14, PT, PT, R14, 0x8, RZ ;  /* 0x000000080e0e7810 */ /* 0x000fe20007ffe0ff */
[----:B--2---:R-:W-:-:S04]  /*0aa0*/  FADD R19, R19, R10 ;  /* 0x0000000a13137221 */ /* 0x004fc80000000000 */
[----:B---3--:R-:W-:-:S04]  /*0ab0*/  FADD R19, R19, R18 ;  /* 0x0000001213137221 */ /* 0x008fc80000000000 */
[----:B------:R-:W-:-:S04]  /*0ac0*/  FADD R19, R19, R24 ;  /* 0x0000001813137221 */ /* 0x000fc80000000000 */
[----:B----4-:R-:W-:-:S04]  /*0ad0*/  FADD R19, R19, R6 ;  /* 0x0000000613137221 */ /* 0x010fc80000000000 */
[----:B------:R-:W-:-:S04]  /*0ae0*/  FADD R19, R19, R4 ;  /* 0x0000000413137221 */ /* 0x000fc80000000000 */
[----:B------:R-:W-:-:S04]  /*0af0*/  FADD R19, R19, R8 ;  /* 0x0000000813137221 */ /* 0x000fc80000000000 */
[----:B------:R-:W-:-:S04]  /*0b00*/  FADD R19, R19, R16 ;  /* 0x0000001013137221 */ /* 0x000fc80000000000 */
[----:B------:R-:W-:Y:S01]  /*0b10*/  FADD R10, R19, R22 ;  /* 0x00000016130a7221 */ /* 0x000fe20000000000 */
[----:B------:R-:W-:Y:S06]  /*0b20*/  @P1 BRA `(.L_x_2) ;  /* 0xfffffff400d81947 */ /* 0x000fec000383ffff */
.L_x_1:
[----:B------:R-:W-:Y:S05]  /*0b30*/  @!P0 BRA `(.L_x_3) ;  /* 0x0000000800a48947 */ /* 0x000fea0003800000 */
[----:B------:R-:W0:Y:S01]  /*0b40*/  LDCU UR4, c[0x0][0x3b8] ;  /* 0x00007700ff0477ac */ /* 0x000e220008000800 */
[----:B------:R-:W-:Y:S01]  /*0b50*/  ISETP.GE.U32.AND P0, PT, R20, 0x4, PT ;  /* 0x000000041400780c */ /* 0x000fe20003f06070 */
[----:B0-----:R-:W-:-:S04]  /*0b60*/  ULOP3.LUT UR5, UR4, 0x3, URZ, 0xc0, !UPT ;  /* 0x0000000304057892 */ /* 0x001fc8000f8ec0ff */
[----:B------:R-:W-:-:S08]  /*0b70*/  UISETP.NE.AND UP0, UPT, UR5, URZ, UPT ;  /* 0x000000ff0500728c */ /* 0x000fd0000bf05270 */
[----:B------:R-:W-:Y:S05]  /*0b80*/  @!P0 BRA `(.L_x_4) ;  /* 0x0000000400348947 */ /* 0x000fea0003800000 */
[-C--:B------:R-:W-:Y:S01]  /*0b90*/  IABS R4, R21.reuse ;  /* 0x0000001500047213 */ /* 0x080fe20000000000 */
[----:B------:R-:W0:Y:S01]  /*0ba0*/  LDCU UR8, c[0x0][0x3b0] ;  /* 0x00007600ff0877ac */ /* 0x000e220008000800 */
[----:B------:R-:W-:Y:S02]  /*0bb0*/  IABS R3, R21 ;  /* 0x0000001500037213 */ /* 0x000fe40000000000 */
[----:B------:R-:W1:Y:S02]  /*0bc0*/  I2F.RP R5, R4 ;  /* 0x0000000400057306 */ /* 0x000e640000209400 */
[----:B------:R-:W-:-:S06]  /*0bd0*/  IADD3 R15, PT, PT, RZ, -R3, RZ ;  /* 0x80000003ff0f7210 */ /* 0x000fcc0007ffe0ff */
[----:B-1----:R-:W1:Y:S01]  /*0be0*/  MUFU.RCP R5, R5 ;  /* 0x0000000500057308 */ /* 0x002e620000001000 */
[----:B0-----:R-:W-:Y:S01]  /*0bf0*/  VIADD R2, R11, UR8 ;  /* 0x000000080b027c36 */ /* 0x001fe20008000000 */
[----:B------:R-:W0:Y:S03]  /*0c00*/  LDCU UR8, c[0x0][0x3b4] ;  /* 0x00007680ff0877ac */ /* 0x000e260008000800 */
[C---:B------:R-:W-:Y:S01]  /*0c10*/  VIADD R3, R2.reuse, 0x1 ;  /* 0x0000000102037836 */ /* 0x040fe20000000000 */
[----:B------:R-:W-:Y:S01]  /*0c20*/  IABS R12, R2 ;  /* 0x00000002000c7213 */ /* 0x000fe20000000000 */
[C---:B------:R-:W-:Y:S01]  /*0c30*/  VIADD R16, R2.reuse, 0x2 ;  /* 0x0000000202107836 */ /* 0x040fe20000000000 */
[C---:B------:R-:W-:Y:S02]  /*0c40*/  IADD3 R17, PT, PT, R2.reuse, 0x3, RZ ;  /* 0x0000000302117810 */ /* 0x040fe40007ffe0ff */
[----:B------:R-:W-:-:S02]  /*0c50*/  ISETP.GE.AND P6, PT, R2, RZ, PT ;  /* 0x000000ff0200720c */ /* 0x000fc40003fc6270 */
[----:B------:R-:W-:Y:S02]  /*0c60*/  IABS R13, R17 ;  /* 0x00000011000d7213 */ /* 0x000fe40000000000 */
[----:B------:R-:W-:Y:S01]  /*0c70*/  ISETP.GE.AND P4, PT, R3, RZ, PT ;  /* 0x000000ff0300720c */ /* 0x000fe20003f86270 */
[----:B-1----:R-:W-:-:S04]  /*0c80*/  VIADD R6, R5, 0xffffffe ;  /* 0x0ffffffe05067836 */ /* 0x002fc80000000000 */
[----:B------:R1:W2:Y:S02]  /*0c90*/  F2I.FTZ.U32.TRUNC.NTZ R7, R6 ;  /* 0x0000000600077305 */ /* 0x0002a4000021f000 */
[----:B-1----:R-:W-:Y:S01]  /*0ca0*/  HFMA2 R6, -RZ, RZ, 0, 0 ;  /* 0x00000000ff067431 */ /* 0x002fe200000001ff */
[----:B--2---:R-:W-:-:S05]  /*0cb0*/  IADD3 R9, PT, PT, RZ, -R7, RZ ;  /* 0x80000007ff097210 */ /* 0x004fca0007ffe0ff */
[----:B------:R-:W-:-:S04]  /*0cc0*/  IMAD R9, R9, R4, RZ ;  /* 0x0000000409097224 */ /* 0x000fc800078e02ff */
[----:B------:R-:W-:Y:S01]  /*0cd0*/  IMAD.HI.U32 R14, R7, R9, R6 ;  /* 0x00000009070e7227 */ /* 0x000fe200078e0006 */
[----:B------:R-:W-:Y:S02]  /*0ce0*/  IABS R7, R3 ;  /* 0x0000000300077213 */ /* 0x000fe40000000000 */
[----:B------:R-:W-:Y:S01]  /*0cf0*/  IABS R9, R16 ;  /* 0x0000001000097213 */ /* 0x000fe20000000000 */
[----:B------:R-:W1:Y:S02]  /*0d00*/  LDC.64 R2, c[0x0][0x390] ;  /* 0x0000e400ff027b82 */ /* 0x000e640000000a00 */
[----:B------:R-:W-:-:S04]  /*0d10*/  IMAD.HI.U32 R5, R14, R12, RZ ;  /* 0x0000000c0e057227 */ /* 0x000fc800078e00ff */
[----:B------:R-:W-:Y:S02]  /*0d20*/  IMAD R5, R5, R15, R12 ;  /* 0x0000000f05057224 */ /* 0x000fe400078e020c */
[----:B------:R-:W-:-:S03]  /*0d30*/  IMAD.HI.U32 R6, R14, R7, RZ ;  /* 0x000000070e067227 */ /* 0x000fc600078e00ff */
[----:B------:R-:W-:Y:S01]  /*0d40*/  ISETP.GT.U32.AND P0, PT, R4, R5, PT ;  /* 0x000000050400720c */ /* 0x000fe20003f04070 */
[----:B------:R-:W-:-:S04]  /*0d50*/  IMAD.HI.U32 R8, R14, R9, RZ ;  /* 0x000000090e087227 */ /* 0x000fc800078e00ff */
[-C--:B------:R-:W-:Y:S02]  /*0d60*/  IMAD R7, R6, R15.reuse, R7 ;  /* 0x0000000f06077224 */ /* 0x080fe400078e0207 */
[----:B------:R-:W-:Y:S02]  /*0d70*/  IMAD R9, R8, R15, R9 ;  /* 0x0000000f08097224 */ /* 0x000fe400078e0209 */
[----:B------:R-:W-:Y:S01]  /*0d80*/  IMAD.HI.U32 R6, R14, R13, RZ ;  /* 0x0000000d0e067227 */ /* 0x000fe200078e00ff */
[C---:B------:R-:W-:Y:S02]  /*0d90*/  ISETP.GT.U32.AND P1, PT, R4.reuse, R7, PT ;  /* 0x000000070400720c */ /* 0x040fe40003f24070 */
[----:B------:R-:W-:Y:S01]  /*0da0*/  ISETP.GT.U32.AND P2, PT, R4, R9, PT ;  /* 0x000000090400720c */ /* 0x000fe20003f44070 */
[----:B------:R-:W-:Y:S01]  /*0db0*/  IMAD R13, R6, R15, R13 ;  /* 0x0000000f060d7224 */ /* 0x000fe200078e020d */
[----:B------:R-:W-:Y:S01]  /*0dc0*/  LOP3.LUT R6, RZ, R21, RZ, 0x33, !PT ;  /* 0x00000015ff067212 */ /* 0x000fe200078e33ff */
[----:B------:R-:W-:-:S03]  /*0dd0*/  @!P0 IMAD.IADD R5, R5, 0x1, -R4 ;  /* 0x0000000105058824 */ /* 0x000fc600078e0a04 */
[C---:B------:R-:W-:Y:S02]  /*0de0*/  ISETP.GT.U32.AND P3, PT, R4.reuse, R13, PT ;  /* 0x0000000d0400720c */ /* 0x040fe40003f64070 */
[----:B------:R-:W-:-:S03]  /*0df0*/  ISETP.GT.U32.AND P0, PT, R4, R5, PT ;  /* 0x000000050400720c */ /* 0x000fc60003f04070 */
[----:B------:R-:W-:Y:S02]  /*0e00*/  @!P1 IADD3 R7, PT, PT, R7, -R4, RZ ;  /* 0x8000000407079210 */ /* 0x000fe40007ffe0ff */
[----:B------:R-:W-:Y:S02]  /*0e10*/  @!P2 IMAD.IADD R9, R9, 0x1, -R4 ;  /* 0x000000010909a824 */ /* 0x000fe400078e0a04 */
[----:B------:R-:W-:-:S03]  /*0e20*/  ISETP.GT.U32.AND P1, PT, R4, R7, PT ;  /* 0x000000070400720c */ /* 0x000fc60003f24070 */
[----:B------:R-:W-:Y:S02]  /*0e30*/  ISETP.GT.U32.AND P2, PT, R4, R9, PT ;  /* 0x000000090400720c */ /* 0x000fe40003f44070 */
[-C--:B------:R-:W-:Y:S01]  /*0e40*/  @!P3 IADD3 R13, PT, PT, R13, -R4.reuse, RZ ;  /* 0x800000040d0db210 */ /* 0x080fe20007ffe0ff */
[----:B------:R-:W-:Y:S01]  /*0e50*/  @!P0 IMAD.IADD R5, R5, 0x1, -R4 ;  /* 0x0000000105058824 */ /* 0x000fe200078e0a04 */
[----:B------:R-:W-:Y:S02]  /*0e60*/  ISETP.GE.AND P3, PT, R16, RZ, PT ;  /* 0x000000ff1000720c */ /* 0x000fe40003f66270 */
[----:B------:R-:W-:Y:S02]  /*0e70*/  ISETP.GT.U32.AND P5, PT, R4, R13, PT ;  /* 0x0000000d0400720c */ /* 0x000fe40003fa4070 */
[----:B------:R-:W-:Y:S02]  /*0e80*/  ISETP.GE.AND P0, PT, R17, RZ, PT ;  /* 0x000000ff1100720c */ /* 0x000fe40003f06270 */
[----:B------:R-:W-:-:S02]  /*0e90*/  @!P1 IADD3 R7, PT, PT, R7, -R4, RZ ;  /* 0x8000000407079210 */ /* 0x000fc40007ffe0ff */
[----:B------:R-:W-:Y:S01]  /*0ea0*/  ISETP.NE.AND P1, PT, R21, RZ, PT ;  /* 0x000000ff1500720c */ /* 0x000fe20003f25270 */
[--C-:B------:R-:W-:Y:S01]  /*0eb0*/  @!P2 IMAD.IADD R9, R9, 0x1, -R4.reuse ;  /* 0x000000010909a824 */ /* 0x100fe200078e0a04 */
[----:B------:R-:W-:Y:S02]  /*0ec0*/  @!P6 IADD3 R5, PT, PT, -R5, RZ, RZ ;  /* 0x000000ff0505e210 */ /* 0x000fe40007ffe1ff */
[----:B------:R-:W-:Y:S01]  /*0ed0*/  @!P4 IADD3 R7, PT, PT, -R7, RZ, RZ ;  /* 0x000000ff0707c210 */ /* 0x000fe20007ffe1ff */
[----:B------:R-:W-:Y:S01]  /*0ee0*/  @!P3 IMAD.MOV R9, RZ, RZ, -R9 ;  /* 0x000000ffff09b224 */ /* 0x000fe200078e0a09 */
[C---:B------:R-:W-:Y:S01]  /*0ef0*/  SEL R5, R6.reuse, R5, !P1 ;  /* 0x0000000506057207 */ /* 0x040fe20004800000 */
[----:B------:R-:W-:Y:S01]  /*0f00*/  @!P5 IMAD.IADD R13, R13, 0x1, -R4 ;  /* 0x000000010d0dd824 */ /* 0x000fe200078e0a04 */
[C---:B------:R-:W-:Y:S02]  /*0f10*/  SEL R7, R6.reuse, R7, !P1 ;  /* 0x0000000706077207 */ /* 0x040fe40004800000 */
[----:B------:R-:W-:Y:S01]  /*0f20*/  SEL R9, R6, R9, !P1 ;  /* 0x0000000906097207 */ /* 0x000fe20004800000 */
[--C-:B0----5:R-:W-:Y:S01]  /*0f30*/  IMAD R5, R5, UR8, R0.reuse ;  /* 0x0000000805057c24 */ /* 0x121fe2000f8e0200 */
[----:B------:R-:W-:Y:S01]  /*0f40*/  @!P0 IADD3 R13, PT, PT, -R13, RZ, RZ ;  /* 0x000000ff0d0d8210 */ /* 0x000fe20007ffe1ff */
[----:B------:R-:W-:-:S02]  /*0f50*/  IMAD R7, R7, UR8, R0 ;  /* 0x0000000807077c24 */ /* 0x000fc4000f8e0200 */
[----:B-1----:R-:W-:Y:S01]  /*0f60*/  IMAD.WIDE R4, R5, 0x4, R2 ;  /* 0x0000000405047825 */ /* 0x002fe200078e0202 */
[----:B------:R-:W-:-:S03]  /*0f70*/  SEL R13, R6, R13, !P1 ;  /* 0x0000000d060d7207 */ /* 0x000fc60004800000 */
[----:B------:R-:W-:Y:S02]  /*0f80*/  IMAD R9, R9, UR8, R0 ;  /* 0x0000000809097c24 */ /* 0x000fe4000f8e0200 */
[----:B------:R-:W-:Y:S01]  /*0f90*/  IMAD.WIDE R6, R7, 0x4, R2 ;  /* 0x0000000407067825 */ /* 0x000fe200078e0202 */
[----:B------:R-:W2:Y:S03]  /*0fa0*/  LDG.E R5, desc[UR6][R4.64] ;  /* 0x0000000604057981 */ /* 0x000ea6000c1e1900 */
[----:B------:R-:W-:Y:S02]  /*0fb0*/  IMAD R13, R13, UR8, R0 ;  /* 0x000000080d0d7c24 */ /* 0x000fe4000f8e0200 */
[--C-:B------:R-:W-:Y:S01]  /*0fc0*/  IMAD.WIDE R8, R9, 0x4, R2.reuse ;  /* 0x0000000409087825 */ /* 0x100fe200078e0202 */
[----:B------:R-:W3:Y:S03]  /*0fd0*/  LDG.E R6, desc[UR6][R6.64] ;  /* 0x0000000606067981 */ /* 0x000ee6000c1e1900 */
[----:B------:R-:W-:-:S02]  /*0fe0*/  IMAD.WIDE R2, R13, 0x4, R2 ;  /* 0x000000040d027825 */ /* 0x000fc400078e0202 */
[----:B------:R-:W4:Y:S04]  /*0ff0*/  LDG.E R8, desc[UR6][R8.64] ;  /* 0x0000000608087981 */ /* 0x000f28000c1e1900 */
[----:B------:R-:W4:Y:S01]  /*1000*/  LDG.E R2, desc[UR6][R2.64] ;  /* 0x0000000602027981 */ /* 0x000f22000c1e1900 */
[----:B------:R-:W-:Y:S02]  /*1010*/  VIADD R11, R11, 0x4 ;  /* 0x000000040b0b7836 */ /* 0x000fe40000000000 */
[----:B--2---:R-:W-:-:S04]  /*1020*/  FADD R13, R10, R5 ;  /* 0x000000050a0d7221 */ /* 0x004fc80000000000 */
[----:B---3--:R-:W-:-:S04]  /*1030*/  FADD R13, R13, R6 ;  /* 0x000000060d0d7221 */ /* 0x008fc80000000000 */
[----:B----4-:R-:W-:-:S04]  /*1040*/  FADD R13, R13, R8 ;  /* 0x000000080d0d7221 */ /* 0x010fc80000000000 */
[----:B------:R-:W-:-:S07]  /*1050*/  FADD R10, R13, R2 ;  /* 0x000000020d0a7221 */ /* 0x000fce0000000000 */
.L_x_4:
[----:B------:R-:W-:Y:S05]  /*1060*/  BRA.U !UP0, `(.L_x_3) ;  /* 0x0000000508587547 */ /* 0x000fea000b800000 */
[----:B------:R-:W-:Y:S02]  /*1070*/  UISETP.NE.AND UP0, UPT, UR5, 0x1, UPT ;  /* 0x000000010500788c */ /* 0x000fe4000bf05270 */
[----:B------:R-:W-:-:S04]  /*1080*/  ULOP3.LUT UR4, UR4, 0x1, URZ, 0xc0, !UPT ;  /* 0x0000000104047892 */ /* 0x000fc8000f8ec0ff */
[----:B------:R-:W-:-:S03]  /*1090*/  UISETP.NE.U32.AND UP1, UPT, UR4, 0x1, UPT ;  /* 0x000000010400788c */ /* 0x000fc6000bf25070 */
[----:B------:R-:W-:Y:S08]  /*10a0*/  BRA.U !UP0, `(.L_x_5) ;  /* 0x0000000108c47547 */ /* 0x000ff0000b800000 */
[-C--:B------:R-:W-:Y:S01]  /*10b0*/  IABS R9, R21.reuse ;  /* 0x0000001500097213 */ /* 0x080fe20000000000 */
[----:B------:R-:W0:Y:S01]  /*10c0*/  LDCU UR4, c[0x0][0x3b0] ;  /* 0x00007600ff0477ac */ /* 0x000e220008000800 */
[----:B------:R-:W-:Y:S02]  /*10d0*/  IABS R12, R21 ;  /* 0x00000015000c7213 */ /* 0x000fe40000000000 */
[----:B------:R-:W1:Y:S03]  /*10e0*/  I2F.RP R4, R9 ;  /* 0x0000000900047306 */ /* 0x000e660000209400 */
[----:B------:R-:W-:-:S05]  /*10f0*/  IMAD.MOV R12, RZ, RZ, -R12 ;  /* 0x000000ffff0c7224 */ /* 0x000fca00078e0a0c */
[----:B-1----:R-:W1:Y:S01]  /*1100*/  MUFU.RCP R4, R4 ;  /* 0x0000000400047308 */ /* 0x002e620000001000 */
[----:B0-----:R-:W-:Y:S01]  /*1110*/  IADD3 R8, PT, PT, R11, UR4, RZ ;  /* 0x000000040b087c10 */ /* 0x001fe2000fffe0ff */
[----:B------:R-:W0:Y:S04]  /*1120*/  LDCU UR4, c[0x0][0x3b4] ;  /* 0x00007680ff0477ac */ /* 0x000e280008000800 */
[----:B------:R-:W-:-:S05]  /*1130*/  VIADD R5, R8, 0x1 ;  /* 0x0000000108057836 */ /* 0x000fca0000000000 */
[----:B------:R-:W-:Y:S02]  /*1140*/  ISETP.GE.AND P3, PT, R5, RZ, PT ;  /* 0x000000ff0500720c */ /* 0x000fe40003f66270 */
[----:B-1----:R-:W-:-:S04]  /*1150*/  IADD3 R2, PT, PT, R4, 0xffffffe, RZ ;  /* 0x0ffffffe04027810 */ /* 0x002fc80007ffe0ff */
[----:B------:R1:W2:Y:S02]  /*1160*/  F2I.FTZ.U32.TRUNC.NTZ R3, R2 ;  /* 0x0000000200037305 */ /* 0x0002a4000021f000 */
[----:B-1----:R-:W-:Y:S01]  /*1170*/  MOV R2, RZ ;  /* 0x000000ff00027202 */ /* 0x002fe20000000f00 */
[----:B--2---:R-:W-:-:S04]  /*1180*/  IMAD.MOV R6, RZ, RZ, -R3 ;  /* 0x000000ffff067224 */ /* 0x004fc800078e0a03 */
[----:B------:R-:W-:Y:S01]  /*1190*/  IMAD R7, R6, R9, RZ ;  /* 0x0000000906077224 */ /* 0x000fe200078e02ff */
[----:B------:R-:W-:-:S03]  /*11a0*/  IABS R6, R8 ;  /* 0x0000000800067213 */ /* 0x000fc60000000000 */
[----:B------:R-:W-:Y:S01]  /*11b0*/  IMAD.HI.U32 R3, R3, R7, R2 ;  /* 0x0000000703037227 */ /* 0x000fe200078e0002 */
[----:B------:R-:W-:Y:S02]  /*11c0*/  IABS R2, R5 ;  /* 0x0000000500027213 */ /* 0x000fe40000000000 */
[----:B------:R-:W-:-:S03]  /*11d0*/  MOV R7, R6 ;  /* 0x0000000600077202 */ /* 0x000fc60000000f00 */
[----:B------:R-:W-:Y:S02]  /*11e0*/  IMAD.MOV.U32 R6, RZ, RZ, R2 ;  /* 0x000000ffff067224 */ /* 0x000fe400078e0002 */
[----:B------:R-:W-:-:S04]  /*11f0*/  IMAD.HI.U32 R2, R3, R7, RZ ;  /* 0x0000000703027227 */ /* 0x000fc800078e00ff */
[----:B------:R-:W-:-:S04]  /*1200*/  IMAD.HI.U32 R3, R3, R6, RZ ;  /* 0x0000000603037227 */ /* 0x000fc800078e00ff */
[-C--:B------:R-:W-:Y:S01]  /*1210*/  IMAD R4, R2, R12.reuse, R7 ;  /* 0x0000000c02047224 */ /* 0x080fe200078e0207 */
[----:B------:R-:W-:Y:S01]  /*1220*/  LOP3.LUT R7, RZ, R21, RZ, 0x33, !PT ;  /* 0x00000015ff077212 */ /* 0x000fe200078e33ff */
[----:B------:R-:W-:Y:S02]  /*1230*/  IMAD R6, R3, R12, R6 ;  /* 0x0000000c03067224 */ /* 0x000fe400078e0206 */
[----:B------:R-:W1:Y:S01]  /*1240*/  LDC.64 R2, c[0x0][0x390] ;  /* 0x0000e400ff027b82 */ /* 0x000e620000000a00 */
[C---:B------:R-:W-:Y:S02]  /*1250*/  ISETP.GT.U32.AND P0, PT, R9.reuse, R4, PT ;  /* 0x000000040900720c */ /* 0x040fe40003f04070 */
[----:B------:R-:W-:-:S11]  /*1260*/  ISETP.GT.U32.AND P1, PT, R9, R6, PT ;  /* 0x000000060900720c */ /* 0x000fd60003f24070 */
[----:B------:R-:W-:Y:S02]  /*1270*/  @!P0 IADD3 R4, PT, PT, R4, -R9, RZ ;  /* 0x8000000904048210 */ /* 0x000fe40007ffe0ff */
[----:B------:R-:W-:Y:S01]  /*1280*/  @!P1 IMAD.IADD R6, R6, 0x1, -R9 ;  /* 0x0000000106069824 */ /* 0x000fe200078e0a09 */
[----:B------:R-:W-:Y:S02]  /*1290*/  ISETP.GE.AND P1, PT, R8, RZ, PT ;  /* 0x000000ff0800720c */ /* 0x000fe40003f26270 */
[C---:B------:R-:W-:Y:S02]  /*12a0*/  ISETP.GT.U32.AND P0, PT, R9.reuse, R4, PT ;  /* 0x000000040900720c */ /* 0x040fe40003f04070 */
[----:B------:R-:W-:-:S11]  /*12b0*/  ISETP.GT.U32.AND P2, PT, R9, R6, PT ;  /* 0x000000060900720c */ /* 0x000fd60003f44070 */
[----:B------:R-:W-:Y:S02]  /*12c0*/  @!P0 IADD3 R4, PT, PT, R4, -R9, RZ ;  /* 0x8000000904048210 */ /* 0x000fe40007ffe0ff */
[----:B------:R-:W-:Y:S01]  /*12d0*/  @!P2 IMAD.IADD R6, R6, 0x1, -R9 ;  /* 0x000000010606a824 */ /* 0x000fe200078e0a09 */
[----:B------:R-:W-:Y:S02]  /*12e0*/  ISETP.NE.AND P0, PT, R21, RZ, PT ;  /* 0x000000ff1500720c */ /* 0x000fe40003f05270 */
[----:B------:R-:W-:Y:S01]  /*12f0*/  @!P1 IADD3 R4, PT, PT, -R4, RZ, RZ ;  /* 0x000000ff04049210 */ /* 0x000fe20007ffe1ff */
[----:B------:R-:W-:-:S03]  /*1300*/  @!P3 IMAD.MOV R6, RZ, RZ, -R6 ;  /* 0x000000ffff06b224 */ /* 0x000fc600078e0a06 */
[C---:B------:R-:W-:Y:S02]  /*1310*/  SEL R5, R7.reuse, R4, !P0 ;  /* 0x0000000407057207 */ /* 0x040fe40004000000 */
[----:B------:R-:W-:-:S03]  /*1320*/  SEL R7, R7, R6, !P0 ;  /* 0x0000000607077207 */ /* 0x000fc60004000000 */
[--C-:B0----5:R-:W-:Y:S02]  /*1330*/  IMAD R5, R5, UR4, R0.reuse ;  /* 0x0000000405057c24 */ /* 0x121fe4000f8e0200 */
[----:B------:R-:W-:Y:S02]  /*1340*/  IMAD R7, R7, UR4, R0 ;  /* 0x0000000407077c24 */ /* 0x000fe4000f8e0200 */
[----:B-1----:R-:W-:-:S04]  /*1350*/  IMAD.WIDE R4, R5, 0x4, R2 ;  /* 0x0000000405047825 */ /* 0x002fc800078e0202 */
[----:B------:R-:W-:Y:S02]  /*1360*/  IMAD.WIDE R2, R7, 0x4, R2 ;  /* 0x0000000407027825 */ /* 0x000fe400078e0202 */
[----:B------:R-:W2:Y:S04]  /*1370*/  LDG.E R5, desc[UR6][R4.64] ;  /* 0x0000000604057981 */ /* 0x000ea8000c1e1900 */
[----:B------:R-:W3:Y:S01]  /*1380*/  LDG.E R2, desc[UR6][R2.64] ;  /* 0x0000000602027981 */ /* 0x000ee2000c1e1900 */
[----:B------:R-:W-:Y:S01]  /*1390*/  IADD3 R11, PT, PT, R11, 0x2, RZ ;  /* 0x000000020b0b7810 */ /* 0x000fe20007ffe0ff */
[----:B--2---:R-:W-:-:S04]  /*13a0*/  FADD R7, R10, R5 ;  /* 0x000000050a077221 */ /* 0x004fc80000000000 */
[----:B---3--:R-:W-:-:S07]  /*13b0*/  FADD R10, R7, R2 ;  /* 0x00000002070a7221 */ /* 0x008fce0000000000 */
.L_x_5:
[----:B------:R-:W-:Y:S05]  /*13c0*/  BRA.U UP1, `(.L_x_3) ;  /* 0x0000000101807547 */ /* 0x000fea000b800000 */
[-C--:B------:R-:W-:Y:S01]  /*13d0*/  IABS R5, R21.reuse ;  /* 0x0000001500057213 */ /* 0x080fe20000000000 */
[----:B------:R-:W0:Y:S01]  /*13e0*/  LDCU UR4, c[0x0][0x3b0] ;  /* 0x00007600ff0477ac */ /* 0x000e220008000800 */
[----:B------:R-:W-:Y:S02]  /*13f0*/  IABS R8, R21 ;  /* 0x0000001500087213 */ /* 0x000fe40000000000 */
[----:B------:R-:W1:Y:S01]  /*1400*/  I2F.RP R4, R5 ;  /* 0x0000000500047306 */ /* 0x000e620000209400 */
[----:B------:R-:W-:Y:S02]  /*1410*/  ISETP.NE.AND P2, PT, R21, RZ, PT ;  /* 0x000000ff1500720c */ /* 0x000fe40003f45270 */
[----:B------:R-:W-:-:S05]  /*1420*/  IADD3 R8, PT, PT, RZ, -R8, RZ ;  /* 0x80000008ff087210 */ /* 0x000fca0007ffe0ff */
[----:B-1----:R-:W1:Y:S01]  /*1430*/  MUFU.RCP R4, R4 ;  /* 0x0000000400047308 */ /* 0x002e620000001000 */
[----:B0-----:R-:W-:Y:S01]  /*1440*/  VIADD R11, R11, UR4 ;  /* 0x000000040b0b7c36 */ /* 0x001fe20008000000 */
[----:B------:R-:W0:Y:S04]  /*1450*/  LDCU UR4, c[0x0][0x3b4] ;  /* 0x00007680ff0477ac */ /* 0x000e280008000800 */
[----:B------:R-:W-:Y:S01]  /*1460*/  ISETP.GE.AND P1, PT, R11, RZ, PT ;  /* 0x000000ff0b00720c */ /* 0x000fe20003f26270 */
[----:B-1----:R-:W-:-:S04]  /*1470*/  VIADD R2, R4, 0xffffffe ;  /* 0x0ffffffe04027836 */ /* 0x002fc80000000000 */
[----:B------:R1:W2:Y:S02]  /*1480*/  F2I.FTZ.U32.TRUNC.NTZ R3, R2 ;  /* 0x0000000200037305 */ /* 0x0002a4000021f000 */
[----:B-1----:R-:W-:Y:S01]  /*1490*/  IMAD.MOV.U32 R2, RZ, RZ, RZ ;  /* 0x000000ffff027224 */ /* 0x002fe200078e00ff */
[----:B--2---:R-:W-:-:S05]  /*14a0*/  IADD3 R6, PT, PT, RZ, -R3, RZ ;  /* 0x80000003ff067210 */ /* 0x004fca0007ffe0ff */
[----:B------:R-:W-:Y:S01]  /*14b0*/  IMAD R7, R6, R5, RZ ;  /* 0x0000000506077224 */ /* 0x000fe200078e02ff */
[----:B------:R-:W-:-:S03]  /*14c0*/  IABS R6, R11 ;  /* 0x0000000b00067213 */ /* 0x000fc60000000000 */
[----:B------:R-:W-:Y:S01]  /*14d0*/  IMAD.HI.U32 R4, R3, R7, R2 ;  /* 0x0000000703047227 */ /* 0x000fe200078e0002 */
[----:B------:R-:W-:-:S03]  /*14e0*/  MOV R3, R6 ;  /* 0x0000000600037202 */ /* 0x000fc60000000f00 */
[----:B------:R-:W-:Y:S02]  /*14f0*/  IMAD.MOV.U32 R6, RZ, RZ, R8 ;  /* 0x000000ffff067224 */ /* 0x000fe400078e0008 */
[----:B------:R-:W-:-:S04]  /*1500*/  IMAD.HI.U32 R2, R4, R3, RZ ;  /* 0x0000000304027227 */ /* 0x000fc800078e00ff */
[----:B------:R-:W-:Y:S02]  /*1510*/  IMAD R4, R2, R6, R3 ;  /* 0x0000000602047224 */ /* 0x000fe400078e0203 */
[----:B------:R-:W1:Y:S03]  /*1520*/  LDC.64 R2, c[0x0][0x390] ;  /* 0x0000e400ff027b82 */ /* 0x000e660000000a00 */
[----:B------:R-:W-:-:S13]  /*1530*/  ISETP.GT.U32.AND P0, PT, R5, R4, PT ;  /* 0x000000040500720c */ /* 0x000fda0003f04070 */
[----:B------:R-:W-:-:S04]  /*1540*/  @!P0 IADD3 R4, PT, PT, R4, -R5, RZ ;  /* 0x8000000504048210 */ /* 0x000fc80007ffe0ff */
[----:B------:R-:W-:-:S13]  /*1550*/  ISETP.GT.U32.AND P0, PT, R5, R4, PT ;  /* 0x000000040500720c */ /* 0x000fda0003f04070 */
[----:B------:R-:W-:-:S05]  /*1560*/  @!P0 IMAD.IADD R4, R4, 0x1, -R5 ;  /* 0x0000000104048824 */ /* 0x000fca00078e0a05 */
[----:B------:R-:W-:Y:S02]  /*1570*/  @!P1 IADD3 R4, PT, PT, -R4, RZ, RZ ;  /* 0x000000ff04049210 */ /* 0x000fe40007ffe1ff */
[----:B------:R-:W-:-:S05]  /*1580*/  @!P2 LOP3.LUT R4, RZ, R21, RZ, 0x33, !PT ;  /* 0x00000015ff04a212 */ /* 0x000fca00078e33ff */
[----:B0----5:R-:W-:-:S04]  /*1590*/  IMAD R5, R4, UR4, R0 ;  /* 0x0000000404057c24 */ /* 0x021fc8000f8e0200 */
[----:B-1----:R-:W-:-:S06]  /*15a0*/  IMAD.WIDE R2, R5, 0x4, R2 ;  /* 0x0000000405027825 */ /* 0x002fcc00078e0202 */
[----:B------:R-:W2:Y:S02]  /*15b0*/  LDG.E R3, desc[UR6][R2.64] ;  /* 0x0000000602037981 */ /* 0x000ea4000c1e1900 */
[----:B--2---:R-:W-:-:S07]  /*15c0*/  FADD R10, R10, R3 ;  /* 0x000000030a0a7221 */ /* 0x004fce0000000000 */
.L_x_3:
[----:B------:R-:W0:Y:S08]  /*15d0*/  LDC.64 R4, c[0x0][0x3a0] ;  /* 0x0000e800ff047b82 */ /* 0x000e300000000a00 */
[----:B------:R-:W1:Y:S01]  /*15e0*/  LDC.64 R2, c[0x0][0x398] ;  /* 0x0000e600ff027b82 */ /* 0x000e620000000a00 */
[----:B0----5:R-:W-:Y:S01]  /*15f0*/  IMAD.WIDE R4, R0, 0x4, R4 ;  /* 0x0000000400047825 */ /* 0x021fe200078e0204 */
[----:B-1----:R0:W-:Y:S05]  /*1600*/  REDG.E.ADD.F32.FTZ.RN.STRONG.GPU desc[UR6][R2.64], R10 ;  /* 0x0000000a020079a6 */ /* 0x0021ea000c12f306 */
[----:B------:R-:W2:Y:S02]  /*1610*/  LDG.E R5, desc[UR6][R4.64] ;  /* 0x0000000604057981 */ /* 0x000ea4000c1e1900 */
[----:B--2---:R-:W-:-:S13]  /*1620*/  ISETP.GE.AND P0, PT, R5, RZ, PT ;  /* 0x000000ff0500720c */ /* 0x004fda0003f06270 */
[----:B0-----:R-:W-:Y:S05]  /*1630*/  @!P0 EXIT ;  /* 0x000000000000894d */ /* 0x001fea0003800000 */
[----:B------:R-:W0:Y:S02]  /*1640*/  LDC.64 R2, c[0x0][0x3a8] ;  /* 0x0000ea00ff027b82 */ /* 0x000e240000000a00 */
[----:B0-----:R-:W-:-:S05]  /*1650*/  IMAD.WIDE.U32 R2, R5, 0x4, R2 ;  /* 0x0000000405027825 */ /* 0x001fca00078e0002 */
[----:B------:R-:W-:Y:S01]  /*1660*/  REDG.E.ADD.F32.FTZ.RN.STRONG.GPU desc[UR6][R2.64], R10 ;  /* 0x0000000a020079a6 */ /* 0x000fe2000c12f306 */
[----:B------:R-:W-:Y:S05]  /*1670*/  EXIT ;  /* 0x000000000000794d */ /* 0x000fea0003800000 */
.L_x_0:
[----:B------:R-:W0:Y:S08]  /*1680*/  LDC.64 R4, c[0x0][0x3b0] ;  /* 0x0000ec00ff047b82 */ /* 0x000e300000000a00 */
[----:B------:R-:W1:Y:S08]  /*1690*/  LDC.64 R2, c[0x0][0x390] ;  /* 0x0000e400ff027b82 */ /* 0x000e700000000a00 */
[----:B------:R-:W2:Y:S01]  /*16a0*/  LDC.64 R6, c[0x0][0x3a0] ;  /* 0x0000e800ff067b82 */ /* 0x000ea20000000a00 */
[----:B0----5:R-:W-:-:S04]  /*16b0*/  IMAD R5, R4, R5, R0 ;  /* 0x0000000504057224 */ /* 0x021fc800078e0200 */
[----:B-1----:R-:W-:-:S05]  /*16c0*/  IMAD.WIDE R2, R5, 0x4, R2 ;  /* 0x0000000405027825 */ /* 0x002fca00078e0202 */
[----:B------:R-:W3:Y:S01]  /*16d0*/  LDG.E R9, desc[UR6][R2.64] ;  /* 0x0000000602097981 */ /* 0x000ee2000c1e1900 */
[----:B------:R-:W3:Y:S01]  /*16e0*/  LDC.64 R4, c[0x0][0x398] ;  /* 0x0000e600ff047b82 */ /* 0x000ee20000000a00 */
[----:B--2---:R-:W-:Y:S02]  /*16f0*/  IMAD.WIDE R6, R0, 0x4, R6 ;  /* 0x0000000400067825 */ /* 0x004fe400078e0206 */
[----:B---3--:R0:W-:Y:S04]  /*1700*/  REDG.E.ADD.F32.FTZ.RN.STRONG.GPU desc[UR6][R4.64], R9 ;  /* 0x00000009040079a6 */ /* 0x0081e8000c12f306 */
[----:B------:R-:W2:Y:S02]  /*1710*/  LDG.E R7, desc[UR6][R6.64] ;  /* 0x0000000606077981 */ /* 0x000ea4000c1e1900 */
[----:B--2---:R-:W-:-:S13]  /*1720*/  ISETP.GE.AND P0, PT, R7, RZ, PT ;  /* 0x000000ff0700720c */ /* 0x004fda0003f06270 */
[----:B0-----:R-:W-:Y:S05]  /*1730*/  @!P0 EXIT ;  /* 0x000000000000894d */ /* 0x001fea0003800000 */
[----:B------:R-:W2:Y:S01]  /*1740*/  LDG.E R3, desc[UR6][R2.64] ;  /* 0x0000000602037981 */ /* 0x000ea2000c1e1900 */
[----:B------:R-:W0:Y:S02]  /*1750*/  LDC.64 R4, c[0x0][0x3a8] ;  /* 0x0000ea00ff047b82 */ /* 0x000e240000000a00 */
[----:B0-----:R-:W-:-:S05]  /*1760*/  IMAD.WIDE.U32 R4, R7, 0x4, R4 ;  /* 0x0000000407047825 */ /* 0x001fca00078e0004 */
[----:B--2---:R-:W-:Y:S01]  /*1770*/  REDG.E.ADD.F32.FTZ.RN.STRONG.GPU desc[UR6][R4.64], R3 ;  /* 0x00000003040079a6 */ /* 0x004fe2000c12f306 */
[----:B------:R-:W-:Y:S05]  /*1780*/  EXIT ;  /* 0x000000000000794d */ /* 0x000fea0003800000 */
.L_x_6:
[----:B------:R-:W-:-:S00]  /*1790*/  BRA `(.L_x_6) ;  /* 0xfffffffc00fc7947 */ /* 0x000fc0000383ffff */
[----:B------:R-:W-:-:S00]  /*17a0*/  NOP ;  /* 0x0000000000007918 */ /* 0x000fc00000000000 */
        /* <DEDUP_REMOVED lines=13> */
.L_x_7:


//--------------------- .nv.shared.reserved.0     --------------------------
	.section	.nv.shared.reserved.0,"aw",@nobits
	.weak		__nv_reservedSMEM_offset_0_alias
	.size		__nv_reservedSMEM_offset_0_alias, 0, 64
	.other		__nv_reservedSMEM_offset_0_alias,@"STO_CUDA_RESERVED_SHARED STV_DEFAULT"
__nv_reservedSMEM_offset_0_alias:
	.zero		0
	.zero		64


//--------------------- .nv.constant0.cuda_tox_sum --------------------------
	.section	.nv.constant0.cuda_tox_sum,"a",@progbits
	.sectionflags	@""
	.align	4
.nv.constant0.cuda_tox_sum:
	.zero		956


//--------------------- SYMBOLS --------------------------

	.type		.nv.reservedSmem.offset0,@object
	.size		.nv.reservedSmem.offset0,0x4
